	.headerflags	@"EF_CUDA_TEXMODE_UNIFIED EF_CUDA_64BIT_ADDRESS EF_CUDA_ACCELERATORS EF_CUDA_SM90 EF_CUDA_VIRTUAL_SM(EF_CUDA_SM90)"
	.elftype	@"ET_EXEC"


//--------------------- .nv.info                  --------------------------
	.section	.nv.info,"",@"SHT_CUDA_INFO"
	.align	4


	//----- nvinfo : EIATTR_REGCOUNT
	.align		4
        /*0000*/ 	.byte	0x04, 0x2f
        /*0002*/ 	.short	(.L_3 - .L_2)
	.align		4
.L_2:
        /*0004*/ 	.word	index@(triton_poi_fused__native_batch_norm_legit_no_training__prelu_kernel_add_1)
        /*0008*/ 	.word	0x00000020


	//----- nvinfo : EIATTR_MIN_STACK_SIZE
	.align		4
.L_3:
        /*000c*/ 	.byte	0x04, 0x12
        /*000e*/ 	.short	(.L_5 - .L_4)
	.align		4
.L_4:
        /*0010*/ 	.word	index@(triton_poi_fused__native_batch_norm_legit_no_training__prelu_kernel_add_1)
        /*0014*/ 	.word	0x00000000


	//----- nvinfo : EIATTR_FRAME_SIZE
	.align		4
.L_5:
        /*0018*/ 	.byte	0x04, 0x11
        /*001a*/ 	.short	(.L_7 - .L_6)
	.align		4
.L_6:
        /*001c*/ 	.word	index@(triton_poi_fused__native_batch_norm_legit_no_training__prelu_kernel_add_1)
        /*0020*/ 	.word	0x00000000


	//----- nvinfo : EIATTR_MIN_STACK_SIZE
	.align		4
.L_7:
        /*0024*/ 	.byte	0x04, 0x12
        /*0026*/ 	.short	(.L_9 - .L_8)
	.align		4
.L_8:
        /*0028*/ 	.word	index@(triton_poi_fused__native_batch_norm_legit_no_training__prelu_kernel_add_1)
        /*002c*/ 	.word	0x00000000
.L_9:


//--------------------- .nv.info.triton_poi_fused__native_batch_norm_legit_no_training__prelu_kernel_add_1 --------------------------
	.section	.nv.info.triton_poi_fused__native_batch_norm_legit_no_training__prelu_kernel_add_1,"",@"SHT_CUDA_INFO"
	.sectionflags	@""
	.align	4


	//----- nvinfo : EIATTR_CUDA_API_VERSION
	.align		4
        /*0000*/ 	.byte	0x04, 0x37
        /*0002*/ 	.short	(.L_11 - .L_10)
.L_10:
        /*0004*/ 	.word	0x0000007c


	//----- nvinfo : EIATTR_KPARAM_INFO
	.align		4
.L_11:
        /*0008*/ 	.byte	0x04, 0x17
        /*000a*/ 	.short	(.L_13 - .L_12)
.L_12:
        /*000c*/ 	.word	0x00000000
        /*0010*/ 	.short	0x0013
        /*0012*/ 	.short	0x0098
        /*0014*/ 	.byte	0x00, 0xf0, 0x11, 0x00


	//----- nvinfo : EIATTR_KPARAM_INFO
	.align		4
.L_13:
        /*0018*/ 	.byte	0x04, 0x17
        /*001a*/ 	.short	(.L_15 - .L_14)
.L_14:
        /*001c*/ 	.word	0x00000000
        /*0020*/ 	.short	0x0012
        /*0022*/ 	.short	0x0090
        /*0024*/ 	.byte	0x00, 0xf4, 0x21, 0x00


	//----- nvinfo : EIATTR_KPARAM_INFO
	.align		4
.L_15:
        /*0028*/ 	.byte	0x04, 0x17
        /*002a*/ 	.short	(.L_17 - .L_16)
.L_16:
        /*002c*/ 	.word	0x00000000
        /*0030*/ 	.short	0x0011
        /*0032*/ 	.short	0x0088
        /*0034*/ 	.byte	0x00, 0xf4, 0x21, 0x00


	//----- nvinfo : EIATTR_KPARAM_INFO
	.align		4
.L_17:
        /*0038*/ 	.byte	0x04, 0x17
        /*003a*/ 	.short	(.L_19 - .L_18)
.L_18:
        /*003c*/ 	.word	0x00000000
        /*0040*/ 	.short	0x0010
        /*0042*/ 	.short	0x0080
        /*0044*/ 	.byte	0x00, 0xf4, 0x21, 0x00


	//----- nvinfo : EIATTR_KPARAM_INFO
	.align		4
.L_19:
        /*0048*/ 	.byte	0x04, 0x17
        /*004a*/ 	.short	(.L_21 - .L_20)
.L_20:
        /*004c*/ 	.word	0x00000000
        /*0050*/ 	.short	0x000f
        /*0052*/ 	.short	0x0078
        /*0054*/ 	.byte	0x00, 0xf4, 0x21, 0x00


	//----- nvinfo : EIATTR_KPARAM_INFO
	.align		4
.L_21:
        /*0058*/ 	.byte	0x04, 0x17
        /*005a*/ 	.short	(.L_23 - .L_22)
.L_22:
        /*005c*/ 	.word	0x00000000
        /*0060*/ 	.short	0x000e
        /*0062*/ 	.short	0x0070
        /*0064*/ 	.byte	0x00, 0xf4, 0x21, 0x00


	//----- nvinfo : EIATTR_KPARAM_INFO
	.align		4
.L_23:
        /*0068*/ 	.byte	0x04, 0x17
        /*006a*/ 	.short	(.L_25 - .L_24)
.L_24:
        /*006c*/ 	.word	0x00000000
        /*0070*/ 	.short	0x000d
        /*0072*/ 	.short	0x0068
        /*0074*/ 	.byte	0x00, 0xf4, 0x21, 0x00


	//----- nvinfo : EIATTR_KPARAM_INFO
	.align		4
.L_25:
        /*0078*/ 	.byte	0x04, 0x17
        /*007a*/ 	.short	(.L_27 - .L_26)
.L_26:
        /*007c*/ 	.word	0x00000000
        /*0080*/ 	.short	0x000c
        /*0082*/ 	.short	0x0060
        /*0084*/ 	.byte	0x00, 0xf4, 0x21, 0x00


	//----- nvinfo : EIATTR_KPARAM_INFO
	.align		4
.L_27:
        /*0088*/ 	.byte	0x04, 0x17
        /*008a*/ 	.short	(.L_29 - .L_28)
.L_28:
        /*008c*/ 	.word	0x00000000
        /*0090*/ 	.short	0x000b
        /*0092*/ 	.short	0x0058
        /*0094*/ 	.byte	0x00, 0xf4, 0x21, 0x00


	//----- nvinfo : EIATTR_KPARAM_INFO
	.align		4
.L_29:
        /*0098*/ 	.byte	0x04, 0x17
        /*009a*/ 	.short	(.L_31 - .L_30)
.L_30:
        /*009c*/ 	.word	0x00000000
        /*00a0*/ 	.short	0x000a
        /*00a2*/ 	.short	0x0050
        /*00a4*/ 	.byte	0x00, 0xf4, 0x21, 0x00


	//----- nvinfo : EIATTR_KPARAM_INFO
	.align		4
.L_31:
        /*00a8*/ 	.byte	0x04, 0x17
        /*00aa*/ 	.short	(.L_33 - .L_32)
.L_32:
        /*00ac*/ 	.word	0x00000000
        /*00b0*/ 	.short	0x0009
        /*00b2*/ 	.short	0x0048
        /*00b4*/ 	.byte	0x00, 0xf4, 0x21, 0x00


	//----- nvinfo : EIATTR_KPARAM_INFO
	.align		4
.L_33:
        /*00b8*/ 	.byte	0x04, 0x17
        /*00ba*/ 	.short	(.L_35 - .L_34)
.L_34:
        /*00bc*/ 	.word	0x00000000
        /*00c0*/ 	.short	0x0008
        /*00c2*/ 	.short	0x0040
        /*00c4*/ 	.byte	0x00, 0xf4, 0x21, 0x00


	//----- nvinfo : EIATTR_KPARAM_INFO
	.align		4
.L_35:
        /*00c8*/ 	.byte	0x04, 0x17
        /*00ca*/ 	.short	(.L_37 - .L_36)
.L_36:
        /*00cc*/ 	.word	0x00000000
        /*00d0*/ 	.short	0x0007
        /*00d2*/ 	.short	0x0038
        /*00d4*/ 	.byte	0x00, 0xf4, 0x21, 0x00


	//----- nvinfo : EIATTR_KPARAM_INFO
	.align		4
.L_37:
        /*00d8*/ 	.byte	0x04, 0x17
        /*00da*/ 	.short	(.L_39 - .L_38)
.L_38:
        /*00dc*/ 	.word	0x00000000
        /*00e0*/ 	.short	0x0006
        /*00e2*/ 	.short	0x0030
        /*00e4*/ 	.byte	0x00, 0xf4, 0x21, 0x00


	//----- nvinfo : EIATTR_KPARAM_INFO
	.align		4
.L_39:
        /*00e8*/ 	.byte	0x04, 0x17
        /*00ea*/ 	.short	(.L_41 - .L_40)
.L_40:
        /*00ec*/ 	.word	0x00000000
        /*00f0*/ 	.short	0x0005
        /*00f2*/ 	.short	0x0028
        /*00f4*/ 	.byte	0x00, 0xf4, 0x21, 0x00


	//----- nvinfo : EIATTR_KPARAM_INFO
	.align		4
.L_41:
        /*00f8*/ 	.byte	0x04, 0x17
        /*00fa*/ 	.short	(.L_43 - .L_42)
.L_42:
        /*00fc*/ 	.word	0x00000000
        /*0100*/ 	.short	0x0004
        /*0102*/ 	.short	0x0020
        /*0104*/ 	.byte	0x00, 0xf4, 0x21, 0x00


	//----- nvinfo : EIATTR_KPARAM_INFO
	.align		4
.L_43:
        /*0108*/ 	.byte	0x04, 0x17
        /*010a*/ 	.short	(.L_45 - .L_44)
.L_44:
        /*010c*/ 	.word	0x00000000
        /*0110*/ 	.short	0x0003
        /*0112*/ 	.short	0x0018
        /*0114*/ 	.byte	0x00, 0xf4, 0x21, 0x00


	//----- nvinfo : EIATTR_KPARAM_INFO
	.align		4
.L_45:
        /*0118*/ 	.byte	0x04, 0x17
        /*011a*/ 	.short	(.L_47 - .L_46)
.L_46:
        /*011c*/ 	.word	0x00000000
        /*0120*/ 	.short	0x0002
        /*0122*/ 	.short	0x0010
        /*0124*/ 	.byte	0x00, 0xf4, 0x21, 0x00


	//----- nvinfo : EIATTR_KPARAM_INFO
	.align		4
.L_47:
        /*0128*/ 	.byte	0x04, 0x17
        /*012a*/ 	.short	(.L_49 - .L_48)
.L_48:
        /*012c*/ 	.word	0x00000000
        /*0130*/ 	.short	0x0001
        /*0132*/ 	.short	0x0008
        /*0134*/ 	.byte	0x00, 0xf4, 0x21, 0x00


	//----- nvinfo : EIATTR_KPARAM_INFO
	.align		4
.L_49:
        /*0138*/ 	.byte	0x04, 0x17
        /*013a*/ 	.short	(.L_51 - .L_50)
.L_50:
        /*013c*/ 	.word	0x00000000
        /*0140*/ 	.short	0x0000
        /*0142*/ 	.short	0x0000
        /*0144*/ 	.byte	0x00, 0xf4, 0x21, 0x00


	//----- nvinfo : EIATTR_SPARSE_MMA_MASK
	.align		4
.L_51:
        /*0148*/ 	.byte	0x03, 0x50
        /*014a*/ 	.short	0x0000


	//----- nvinfo : EIATTR_MAXREG_COUNT
	.align		4
        /*014c*/ 	.byte	0x03, 0x1b
        /*014e*/ 	.short	0x00ff


	//----- nvinfo : EIATTR_EXIT_INSTR_OFFSETS
	.align		4
        /*0150*/ 	.byte	0x04, 0x1c
        /*0152*/ 	.short	(.L_53 - .L_52)


	//   ....[0]....
.L_52:
        /*0154*/ 	.word	0x00000820


	//----- nvinfo : EIATTR_REQNTID
	.align		4
.L_53:
        /*0158*/ 	.byte	0x04, 0x10
        /*015a*/ 	.short	(.L_55 - .L_54)
.L_54:
        /*015c*/ 	.word	0x00000080
        /*0160*/ 	.word	0x00000001
        /*0164*/ 	.word	0x00000001


	//----- nvinfo : EIATTR_CBANK_PARAM_SIZE
	.align		4
.L_55:
        /*0168*/ 	.byte	0x03, 0x19
        /*016a*/ 	.short	0x009c


	//----- nvinfo : EIATTR_PARAM_CBANK
	.align		4
        /*016c*/ 	.byte	0x04, 0x0a
        /*016e*/ 	.short	(.L_57 - .L_56)
	.align		4
.L_56:
        /*0170*/ 	.word	index@(.nv.constant0.triton_poi_fused__native_batch_norm_legit_no_training__prelu_kernel_add_1)
        /*0174*/ 	.short	0x0210
        /*0176*/ 	.short	0x009c


	//----- nvinfo : EIATTR_SW_WAR
	.align		4
.L_57:
        /*0178*/ 	.byte	0x04, 0x36
        /*017a*/ 	.short	(.L_59 - .L_58)
.L_58:
        /*017c*/ 	.word	0x00000008
.L_59:


//--------------------- .nv.callgraph             --------------------------
	.section	.nv.callgraph,"",@"SHT_CUDA_CALLGRAPH"
	.align	4
	.sectionentsize	8
	.align		4
        /*0000*/ 	.word	0x00000000
	.align		4
        /*0004*/ 	.word	0xffffffff
	.align		4
        /*0008*/ 	.word	0x00000000
	.align		4
        /*000c*/ 	.word	0xfffffffe
	.align		4
        /*0010*/ 	.word	0x00000000
	.align		4
        /*0014*/ 	.word	0xfffffffd
	.align		4
        /*0018*/ 	.word	0x00000000
	.align		4
        /*001c*/ 	.word	0xfffffffc


//--------------------- .nv.constant4             --------------------------
	.section	.nv.constant4,"a",@progbits
	.align	8
	.align		8
.nv.constant4:
        /*0000*/ 	.dword	_$_str
	.align		8
        /*0008*/ 	.dword	_$_str_$_2


//--------------------- .text.triton_poi_fused__native_batch_norm_legit_no_training__prelu_kernel_add_1 --------------------------
	.section	.text.triton_poi_fused__native_batch_norm_legit_no_training__prelu_kernel_add_1,"ax",@progbits
	.align	128
        .global         triton_poi_fused__native_batch_norm_legit_no_training__prelu_kernel_add_1
        .type           triton_poi_fused__native_batch_norm_legit_no_training__prelu_kernel_add_1,@function
        .size           triton_poi_fused__native_batch_norm_legit_no_training__prelu_kernel_add_1,(.L_x_1 - triton_poi_fused__native_batch_norm_legit_no_training__prelu_kernel_add_1)
        .other          triton_poi_fused__native_batch_norm_legit_no_training__prelu_kernel_add_1,@"STO_CUDA_ENTRY STV_DEFAULT"
triton_poi_fused__native_batch_norm_legit_no_training__prelu_kernel_add_1:
.text.triton_poi_fused__native_batch_norm_legit_no_training__prelu_kernel_add_1:
[----:B------:R-:W-:Y:S01]  /*0000*/  LDC R1, c[0x0][0x28] ;  /* 0x00000a00ff017b82 */ /* 0x000fe20000000800 */
[----:B------:R-:W1:Y:S07]  /*0010*/  S2R R0, SR_TID.X ;  /* 0x0000000000007919 */ /* 0x000e6e0000002100 */
[----:B------:R-:W2:Y:S01]  /*0020*/  LDC.64 R4, c[0x0][0x220] ;  /* 0x00008800ff047b82 */ /* 0x000ea20000000a00 */
[----:B------:R-:W-:Y:S01]  /*0030*/  ULDC.64 UR4, c[0x0][0x208] ;  /* 0x0000820000047ab9 */ /* 0x000fe20000000a00 */
[----:B------:R-:W3:Y:S06]  /*0040*/  S2R R7, SR_CTAID.X ;  /* 0x0000000000077919 */ /* 0x000eec0000002500 */
[----:B------:R-:W4:Y:S08]  /*0050*/  LDC.64 R20, c[0x0][0x248] ;  /* 0x00009200ff147b82 */ /* 0x000f300000000a00 */
[----:B------:R-:W5:Y:S08]  /*0060*/  LDC.64 R14, c[0x0][0x258] ;  /* 0x00009600ff0e7b82 */ /* 0x000f700000000a00 */
[----:B------:R-:W5:Y:S01]  /*0070*/  LDC.64 R12, c[0x0][0x228] ;  /* 0x00008a00ff0c7b82 */ /* 0x000f620000000a00 */
[----:B-1----:R-:W-:-:S07]  /*0080*/  SHF.L.U32 R0, R0, 0x1, RZ ;  /* 0x0000000100007819 */ /* 0x002fce00000006ff */
[----:B------:R-:W1:Y:S01]  /*0090*/  LDC.64 R10, c[0x0][0x218] ;  /* 0x00008600ff0a7b82 */ /* 0x000e620000000a00 */
[----:B---3--:R-:W-:Y:S02]  /*00a0*/  SHF.R.S32.HI R2, RZ, 0x17, R7 ;  /* 0x00000017ff027819 */ /* 0x008fe40000011407 */
[----:B------:R-:W-:Y:S02]  /*00b0*/  LOP3.LUT R0, R0, 0xfe, RZ, 0xc0, !PT ;  /* 0x000000fe00007812 */ /* 0x000fe400078ec0ff */
[----:B------:R-:W-:-:S03]  /*00c0*/  SGXT R2, R2, 0x1 ;  /* 0x000000010202781a */ /* 0x000fc60000000200 */
[----:B------:R-:W3:Y:S01]  /*00d0*/  LDC.64 R24, c[0x0][0x240] ;  /* 0x00009000ff187b82 */ /* 0x000ee20000000a00 */
[----:B------:R-:W-:-:S04]  /*00e0*/  LEA R7, R7, R0, 0x8 ;  /* 0x0000000007077211 */ /* 0x000fc800078e40ff */
[----:B------:R-:W-:-:S03]  /*00f0*/  LEA.HI R2, R2, R7, RZ, 0xa ;  /* 0x0000000702027211 */ /* 0x000fc600078f50ff */
[----:B------:R-:W3:Y:S01]  /*0100*/  LDC.64 R16, c[0x0][0x210] ;  /* 0x00008400ff107b82 */ /* 0x000ee20000000a00 */
[----:B------:R-:W-:-:S04]  /*0110*/  SHF.R.S32.HI R2, RZ, 0xa, R2 ;  /* 0x0000000aff027819 */ /* 0x000fc80000011402 */
[----:B------:R-:W-:-:S03]  /*0120*/  LEA.HI R0, R2, R2, RZ, 0x3 ;  /* 0x0000000202007211 */ /* 0x000fc600078f18ff */
[----:B------:R-:W3:Y:S01]  /*0130*/  LDC.64 R8, c[0x0][0x280] ;  /* 0x0000a000ff087b82 */ /* 0x000ee20000000a00 */
[----:B------:R-:W-:-:S04]  /*0140*/  LOP3.LUT R3, R0, 0xfffffff8, RZ, 0xc0, !PT ;  /* 0xfffffff800037812 */ /* 0x000fc800078ec0ff */
[----:B------:R-:W-:-:S03]  /*0150*/  IADD3 R2, R2, -R3, RZ ;  /* 0x8000000302027210 */ /* 0x000fc60007ffe0ff */
[----:B------:R-:W3:Y:S02]  /*0160*/  LDC.64 R18, c[0x0][0x238] ;  /* 0x00008e00ff127b82 */ /* 0x000ee40000000a00 */
[----:B--2---:R-:W-:-:S04]  /*0170*/  IMAD.WIDE R4, R2, 0x4, R4 ;  /* 0x0000000402047825 */ /* 0x004fc800078e0204 */
[C---:B----4-:R-:W-:Y:S01]  /*0180*/  IMAD.WIDE R20, R2.reuse, 0x4, R20 ;  /* 0x0000000402147825 */ /* 0x050fe200078e0214 */
[----:B------:R-:W2:Y:S01]  /*0190*/  LDG.E.EL R0, desc[UR4][R4.64] ;  /* 0x0000000404007981 */ /* 0x000ea2000c2e1900 */
[----:B------:R-:W4:Y:S03]  /*01a0*/  LDC.64 R28, c[0x0][0x230] ;  /* 0x00008c00ff1c7b82 */ /* 0x000f260000000a00 */
[----:B------:R1:W2:Y:S01]  /*01b0*/  LDG.E.EL R6, desc[UR4][R20.64] ;  /* 0x0000000414067981 */ /* 0x0002a2000c2e1900 */
[----:B-----5:R-:W-:-:S04]  /*01c0*/  IMAD.WIDE R14, R2, 0x4, R14 ;  /* 0x00000004020e7825 */ /* 0x020fc800078e020e */
[----:B------:R-:W5:Y:S01]  /*01d0*/  LDC.64 R22, c[0x0][0x268] ;  /* 0x00009a00ff167b82 */ /* 0x000f620000000a00 */
[C---:B0-----:R-:W-:Y:S01]  /*01e0*/  IMAD.WIDE R12, R2.reuse, 0x4, R12 ;  /* 0x00000004020c7825 */ /* 0x041fe200078e020c */
[----:B------:R0:W2:Y:S03]  /*01f0*/  LDG.E.EL R3, desc[UR4][R14.64] ;  /* 0x000000040e037981 */ /* 0x0000a6000c2e1900 */
[----:B-1----:R-:W-:-:S03]  /*0200*/  IMAD.WIDE R10, R2, 0x4, R10 ;  /* 0x00000004020a7825 */ /* 0x002fc600078e020a */
[----:B------:R-:W1:Y:S01]  /*0210*/  LDC.64 R20, c[0x0][0x288] ;  /* 0x0000a200ff147b82 */ /* 0x000e620000000a00 */
[----:B---3--:R-:W-:Y:S02]  /*0220*/  IMAD.WIDE R4, R2, 0x4, R24 ;  /* 0x0000000402047825 */ /* 0x008fe400078e0218 */
[----:B------:R3:W2:Y:S04]  /*0230*/  LDG.E.EL R24, desc[UR4][R12.64] ;  /* 0x000000040c187981 */ /* 0x0006a8000c2e1900 */
[----:B------:R0:W2:Y:S01]  /*0240*/  LDG.E.EL R25, desc[UR4][R10.64] ;  /* 0x000000040a197981 */ /* 0x0000a2000c2e1900 */
[----:B------:R-:W1:Y:S01]  /*0250*/  LDC.64 R26, c[0x0][0x250] ;  /* 0x00009400ff1a7b82 */ /* 0x000e620000000a00 */
[C---:B------:R-:W-:Y:S02]  /*0260*/  IMAD.WIDE R16, R7.reuse, 0x4, R16 ;  /* 0x0000000407107825 */ /* 0x040fe400078e0210 */
[----:B------:R-:W2:Y:S02]  /*0270*/  LDG.E.EL R4, desc[UR4][R4.64] ;  /* 0x0000000404047981 */ /* 0x000ea4000c2e1900 */
[----:B------:R-:W-:-:S02]  /*0280*/  IMAD.WIDE R8, R7, 0x4, R8 ;  /* 0x0000000407087825 */ /* 0x000fc400078e0208 */
[----:B------:R-:W2:Y:S01]  /*0290*/  LDG.E.64 R16, desc[UR4][R16.64] ;  /* 0x0000000410107981 */ /* 0x000ea2000c1e1b00 */
[----:B0-----:R-:W0:Y:S01]  /*02a0*/  LDC.64 R14, c[0x0][0x278] ;  /* 0x00009e00ff0e7b82 */ /* 0x001e220000000a00 */
[C---:B------:R-:W-:Y:S02]  /*02b0*/  IMAD.WIDE R18, R7.reuse, 0x4, R18 ;  /* 0x0000000407127825 */ /* 0x040fe400078e0212 */
[----:B------:R-:W2:Y:S02]  /*02c0*/  LDG.E.64 R8, desc[UR4][R8.64] ;  /* 0x0000000408087981 */ /* 0x000ea4000c1e1b00 */
[----:B----4-:R-:W-:Y:S02]  /*02d0*/  IMAD.WIDE R28, R2, 0x4, R28 ;  /* 0x00000004021c7825 */ /* 0x010fe400078e021c */
[----:B------:R-:W4:Y:S01]  /*02e0*/  LDG.E.64 R18, desc[UR4][R18.64] ;  /* 0x0000000412127981 */ /* 0x000f22000c1e1b00 */
[----:B---3--:R-:W3:Y:S01]  /*02f0*/  LDC.64 R12, c[0x0][0x260] ;  /* 0x00009800ff0c7b82 */ /* 0x008ee20000000a00 */
[----:B-----5:R-:W-:-:S02]  /*0300*/  IMAD.WIDE R22, R7, 0x4, R22 ;  /* 0x0000000407167825 */ /* 0x020fc400078e0216 */
[----:B------:R-:W5:Y:S02]  /*0310*/  LDG.E.EL R5, desc[UR4][R28.64] ;  /* 0x000000041c057981 */ /* 0x000f64000c2e1900 */
[C---:B-1----:R-:W-:Y:S02]  /*0320*/  IMAD.WIDE R20, R2.reuse, 0x4, R20 ;  /* 0x0000000402147825 */ /* 0x042fe400078e0214 */
[----:B------:R-:W5:Y:S01]  /*0330*/  LDG.E.64 R22, desc[UR4][R22.64] ;  /* 0x0000000416167981 */ /* 0x000f62000c1e1b00 */
[----:B------:R-:W1:Y:S01]  /*0340*/  LDC.64 R10, c[0x0][0x270] ;  /* 0x00009c00ff0a7b82 */ /* 0x000e620000000a00 */
[C---:B------:R-:W-:Y:S02]  /*0350*/  IMAD.WIDE R26, R2.reuse, 0x4, R26 ;  /* 0x00000004021a7825 */ /* 0x040fe400078e021a */
[----:B------:R-:W5:Y:S04]  /*0360*/  LDG.E.EL R20, desc[UR4][R20.64] ;  /* 0x0000000414147981 */ /* 0x000f68000c2e1900 */
[----:B------:R1:W5:Y:S01]  /*0370*/  LDG.E.EL R26, desc[UR4][R26.64] ;  /* 0x000000041a1a7981 */ /* 0x000362000c2e1900 */
[----:B0-----:R-:W-:-:S06]  /*0380*/  IMAD.WIDE R14, R2, 0x4, R14 ;  /* 0x00000004020e7825 */ /* 0x001fcc00078e020e */
[----:B------:R-:W5:Y:S01]  /*0390*/  LDG.E.EL R14, desc[UR4][R14.64] ;  /* 0x000000040e0e7981 */ /* 0x000f62000c2e1900 */
[----:B---3--:R-:W-:-:S06]  /*03a0*/  IMAD.WIDE R12, R2, 0x4, R12 ;  /* 0x00000004020c7825 */ /* 0x008fcc00078e020c */
[----:B------:R-:W3:Y:S01]  /*03b0*/  LDG.E.EL R12, desc[UR4][R12.64] ;  /* 0x000000040c0c7981 */ /* 0x000ee2000c2e1900 */
[----:B-1----:R-:W-:-:S06]  /*03c0*/  IMAD.WIDE R10, R2, 0x4, R10 ;  /* 0x00000004020a7825 */ /* 0x002fcc00078e020a */
[----:B------:R0:W3:Y:S01]  /*03d0*/  LDG.E.EL R10, desc[UR4][R10.64] ;  /* 0x000000040a0a7981 */ /* 0x0000e2000c2e1900 */
[----:B--2---:R-:W-:-:S04]  /*03e0*/  FADD R0, R0, 9.9999997473787516356e-06 ;  /* 0x3727c5ac00007421 */ /* 0x004fc80000000000 */
[----:B------:R-:W1:Y:S01]  /*03f0*/  MUFU.SQRT R2, R0 ;  /* 0x0000000000027308 */ /* 0x000e620000002000 */
[----:B------:R-:W-:-:S07]  /*0400*/  FADD R6, R6, 9.9999997473787516356e-06 ;  /* 0x3727c5ac06067421 */ /* 0x000fce0000000000 */
[----:B------:R-:W2:Y:S01]  /*0410*/  MUFU.SQRT R27, R6 ;  /* 0x00000006001b7308 */ /* 0x000ea20000002000 */
[C---:B-1----:R-:W-:Y:S02]  /*0420*/  FSETP.GT.AND P0, PT, R2.reuse, 8.50705917302346158658e+37, PT ;  /* 0x7e8000000200780b */ /* 0x042fe40003f04000 */
[----:B------:R-:W-:Y:S02]  /*0430*/  FSETP.GEU.AND P2, PT, R2, 1.175494350822287508e-38, PT ;  /* 0x008000000200780b */ /* 0x000fe40003f4e000 */
[C---:B--2---:R-:W-:Y:S02]  /*0440*/  FSETP.GT.AND P1, PT, R27.reuse, 8.50705917302346158658e+37, PT ;  /* 0x7e8000001b00780b */ /* 0x044fe40003f24000 */
[----:B------:R-:W-:-:S07]  /*0450*/  FSETP.GEU.AND P3, PT, R27, 1.175494350822287508e-38, PT ;  /* 0x008000001b00780b */ /* 0x000fce0003f6e000 */
[----:B------:R-:W-:Y:S01]  /*0460*/  @P0 FMUL R2, R2, 0.25 ;  /* 0x3e80000002020820 */ /* 0x000fe20000400000 */
[----:B------:R-:W-:-:S03]  /*0470*/  HFMA2.MMA R6, -RZ, RZ, 1.625, 0 ;  /* 0x3e800000ff067435 */ /* 0x000fc600000001ff */
[----:B------:R-:W-:Y:S01]  /*0480*/  @!P2 FMUL R2, R2, 16777216 ;  /* 0x4b8000000202a820 */ /* 0x000fe20000400000 */
[----:B------:R-:W-:-:S05]  /*0490*/  @P1 FMUL R27, R27, 0.25 ;  /* 0x3e8000001b1b1820 */ /* 0x000fca0000400000 */
[----:B------:R-:W1:Y:S01]  /*04a0*/  MUFU.RCP R2, R2 ;  /* 0x0000000200027308 */ /* 0x000e620000001000 */
[----:B------:R-:W-:Y:S01]  /*04b0*/  @!P3 FMUL R27, R27, 16777216 ;  /* 0x4b8000001b1bb820 */ /* 0x000fe20000400000 */
[----:B0-----:R-:W-:-:S06]  /*04c0*/  FSEL R11, R6, 1, P0 ;  /* 0x3f800000060b7808 */ /* 0x001fcc0000000000 */
[----:B------:R-:W0:Y:S01]  /*04d0*/  MUFU.RCP R27, R27 ;  /* 0x0000001b001b7308 */ /* 0x000e220000001000 */
[----:B------:R-:W-:Y:S01]  /*04e0*/  FSEL R6, R6, 1, P1 ;  /* 0x3f80000006067808 */ /* 0x000fe20000800000 */
[----:B------:R-:W-:Y:S01]  /*04f0*/  @!P2 FMUL R11, R11, 16777216 ;  /* 0x4b8000000b0ba820 */ /* 0x000fe20000400000 */
[--C-:B------:R-:W-:Y:S01]  /*0500*/  FADD R13, R16, -R25.reuse ;  /* 0x80000019100d7221 */ /* 0x100fe20000000000 */
[----:B------:R-:W-:Y:S01]  /*0510*/  FADD R17, R17, -R25 ;  /* 0x8000001911117221 */ /* 0x000fe20000000000 */
[----:B------:R-:W-:Y:S01]  /*0520*/  FSETP.GT.AND P0, PT, R8, RZ, PT ;  /* 0x000000ff0800720b */ /* 0x000fe20003f04000 */
[----:B------:R-:W-:Y:S01]  /*0530*/  @!P3 FMUL R6, R6, 16777216 ;  /* 0x4b8000000606b820 */ /* 0x000fe20000400000 */
[----:B-1----:R-:W-:Y:S01]  /*0540*/  FMUL R0, R2, R11 ;  /* 0x0000000b02007220 */ /* 0x002fe20000400000 */
[--C-:B----4-:R-:W-:Y:S01]  /*0550*/  FADD R11, R18, -R4.reuse ;  /* 0x80000004120b7221 */ /* 0x110fe20000000000 */
[----:B------:R-:W-:Y:S02]  /*0560*/  FADD R19, R19, -R4 ;  /* 0x8000000413137221 */ /* 0x000fe40000000000 */
[C---:B------:R-:W-:Y:S01]  /*0570*/  FMUL R4, R0.reuse, R13 ;  /* 0x0000000d00047220 */ /* 0x040fe20000400000 */
[----:B------:R-:W-:Y:S01]  /*0580*/  FMUL R0, R0, R17 ;  /* 0x0000001100007220 */ /* 0x000fe20000400000 */
[----:B------:R-:W-:Y:S01]  /*0590*/  FSETP.GT.AND P2, PT, R9, RZ, PT ;  /* 0x000000ff0900720b */ /* 0x000fe20003f44000 */
[----:B------:R-:W1:Y:S01]  /*05a0*/  LDC.64 R16, c[0x0][0x2a0] ;  /* 0x0000a800ff107b82 */ /* 0x000e620000000a00 */
[----:B0-----:R-:W-:Y:S01]  /*05b0*/  FMUL R6, R27, R6 ;  /* 0x000000061b067220 */ /* 0x001fe20000400000 */
[--C-:B-----5:R-:W-:Y:S01]  /*05c0*/  FFMA R4, R24, R4, R5.reuse ;  /* 0x0000000418047223 */ /* 0x120fe20000000005 */
[----:B------:R-:W-:Y:S01]  /*05d0*/  FSETP.GT.AND P1, PT, R22, RZ, PT ;  /* 0x000000ff1600720b */ /* 0x000fe20003f24000 */
[----:B------:R-:W-:Y:S01]  /*05e0*/  FFMA R5, R24, R0, R5 ;  /* 0x0000000018057223 */ /* 0x000fe20000000005 */
[C---:B------:R-:W-:Y:S01]  /*05f0*/  FMUL R2, R6.reuse, R11 ;  /* 0x0000000b06027220 */ /* 0x040fe20000400000 */
[----:B------:R-:W-:-:S02]  /*0600*/  FMUL R6, R6, R19 ;  /* 0x0000001306067220 */ /* 0x000fc40000400000 */
[----:B------:R-:W0:Y:S01]  /*0610*/  LDC.64 R24, c[0x0][0x290] ;  /* 0x0000a400ff187b82 */ /* 0x000e220000000a00 */
[----:B------:R-:W-:Y:S01]  /*0620*/  @!P0 FMUL R8, R8, R20 ;  /* 0x0000001408088220 */ /* 0x000fe20000400000 */
[----:B------:R-:W-:-:S06]  /*0630*/  FSETP.GT.AND P0, PT, R23, RZ, PT ;  /* 0x000000ff1700720b */ /* 0x000fcc0003f04000 */
[----:B------:R-:W2:Y:S01]  /*0640*/  LDC.64 R18, c[0x0][0x298] ;  /* 0x0000a600ff127b82 */ /* 0x000ea20000000a00 */
[C-C-:B------:R-:W-:Y:S01]  /*0650*/  FFMA R2, R26.reuse, R2, R3.reuse ;  /* 0x000000021a027223 */ /* 0x140fe20000000003 */
[----:B------:R-:W-:Y:S01]  /*0660*/  FFMA R3, R26, R6, R3 ;  /* 0x000000061a037223 */ /* 0x000fe20000000003 */
[----:B---3--:R-:W-:Y:S01]  /*0670*/  FMUL R13, R12, R4 ;  /* 0x000000040c0d7220 */ /* 0x008fe20000400000 */
[----:B------:R-:W-:Y:S01]  /*0680*/  @!P2 FMUL R9, R9, R20 ;  /* 0x000000140909a220 */ /* 0x000fe20000400000 */
[----:B------:R-:W-:Y:S01]  /*0690*/  FMUL R11, R14, R2 ;  /* 0x000000020e0b7220 */ /* 0x000fe20000400000 */
[----:B------:R-:W-:Y:S01]  /*06a0*/  @!P1 FMUL R22, R22, R10 ;  /* 0x0000000a16169220 */ /* 0x000fe20000400000 */
[----:B------:R-:W-:Y:S01]  /*06b0*/  FMUL R14, R14, R3 ;  /* 0x000000030e0e7220 */ /* 0x000fe20000400000 */
[----:B------:R-:W-:Y:S01]  /*06c0*/  FMUL R12, R12, R5 ;  /* 0x000000050c0c7220 */ /* 0x000fe20000400000 */
[----:B------:R-:W-:Y:S02]  /*06d0*/  FSETP.GT.AND P1, PT, R2, RZ, PT ;  /* 0x000000ff0200720b */ /* 0x000fe40003f24000 */
[----:B------:R-:W-:-:S02]  /*06e0*/  FSETP.GT.AND P3, PT, R3, RZ, PT ;  /* 0x000000ff0300720b */ /* 0x000fc40003f64000 */
[----:B------:R-:W-:Y:S02]  /*06f0*/  FSETP.GT.AND P2, PT, R4, RZ, PT ;  /* 0x000000ff0400720b */ /* 0x000fe40003f44000 */
[----:B------:R-:W-:Y:S01]  /*0700*/  FSETP.GT.AND P4, PT, R5, RZ, PT ;  /* 0x000000ff0500720b */ /* 0x000fe20003f84000 */
[----:B------:R-:W-:Y:S01]  /*0710*/  @!P0 FMUL R23, R23, R10 ;  /* 0x0000000a17178220 */ /* 0x000fe20000400000 */
[----:B------:R-:W-:Y:S02]  /*0720*/  FSEL R11, R2, R11, P1 ;  /* 0x0000000b020b7208 */ /* 0x000fe40000800000 */
[----:B------:R-:W-:Y:S02]  /*0730*/  FSEL R14, R3, R14, P3 ;  /* 0x0000000e030e7208 */ /* 0x000fe40001800000 */
[----:B------:R-:W-:Y:S02]  /*0740*/  FSEL R13, R4, R13, P2 ;  /* 0x0000000d040d7208 */ /* 0x000fe40001000000 */
[----:B------:R-:W-:Y:S01]  /*0750*/  FSEL R12, R5, R12, P4 ;  /* 0x0000000c050c7208 */ /* 0x000fe20002000000 */
[----:B------:R-:W-:Y:S01]  /*0760*/  FADD R11, R11, R8 ;  /* 0x000000080b0b7221 */ /* 0x000fe20000000000 */
[----:B------:R-:W-:Y:S01]  /*0770*/  FADD R14, R14, R9 ;  /* 0x000000090e0e7221 */ /* 0x000fe20000000000 */
[----:B------:R-:W-:-:S02]  /*0780*/  FADD R22, R13, R22 ;  /* 0x000000160d167221 */ /* 0x000fc40000000000 */
[----:B------:R-:W-:Y:S01]  /*0790*/  FADD R23, R12, R23 ;  /* 0x000000170c177221 */ /* 0x000fe20000000000 */
[----:B0-----:R-:W-:-:S04]  /*07a0*/  IMAD.WIDE R24, R7, 0x4, R24 ;  /* 0x0000000407187825 */ /* 0x001fc800078e0218 */
[----:B------:R-:W-:Y:S01]  /*07b0*/  FADD R22, R11, R22 ;  /* 0x000000160b167221 */ /* 0x000fe20000000000 */
[----:B------:R-:W-:Y:S01]  /*07c0*/  FADD R23, R14, R23 ;  /* 0x000000170e177221 */ /* 0x000fe20000000000 */
[C---:B--2---:R-:W-:Y:S01]  /*07d0*/  IMAD.WIDE R18, R7.reuse, 0x4, R18 ;  /* 0x0000000407127825 */ /* 0x044fe200078e0212 */
[----:B------:R-:W-:Y:S03]  /*07e0*/  STG.E.64 desc[UR4][R24.64], R4 ;  /* 0x0000000418007986 */ /* 0x000fe6000c101b04 */
[----:B-1----:R-:W-:Y:S01]  /*07f0*/  IMAD.WIDE R16, R7, 0x4, R16 ;  /* 0x0000000407107825 */ /* 0x002fe200078e0210 */
[----:B------:R-:W-:Y:S04]  /*0800*/  STG.E.64 desc[UR4][R18.64], R2 ;  /* 0x0000000212007986 */ /* 0x000fe8000c101b04 */
[----:B------:R-:W-:Y:S01]  /*0810*/  STG.E.64 desc[UR4][R16.64], R22 ;  /* 0x0000001610007986 */ /* 0x000fe2000c101b04 */
[----:B------:R-:W-:Y:S05]  /*0820*/  EXIT ;  /* 0x000000000000794d */ /* 0x000fea0003800000 */
.L_x_0:
[----:B------:R-:W-:-:S00]  /*0830*/  BRA `(.L_x_0) ;  /* 0xfffffffc00fc7947 */ /* 0x000fc0000383ffff */
[----:B------:R-:W-:-:S00]  /*0840*/  NOP ;  /* 0x0000000000007918 */ /* 0x000fc00000000000 */
        /* <DEDUP_REMOVED lines=11> */
.L_x_1:


//--------------------- .nv.global.init           --------------------------
	.section	.nv.global.init,"aw",@progbits
.nv.global.init:
	.type		_$_str,@object
	.size		_$_str,(_$_str_$_2 - _$_str)
_$_str:
        /*0000*/ 	.byte	0x5f, 0x5f, 0x43, 0x55, 0x44, 0x41, 0x5f, 0x46, 0x54, 0x5a, 0x00
	.type		_$_str_$_2,@object
	.size		_$_str_$_2,(.L_1 - _$_str_$_2)
_$_str_$_2:
        /*000b*/ 	.byte	0x5f, 0x5f, 0x43, 0x55, 0x44, 0x41, 0x5f, 0x50, 0x52, 0x45, 0x43, 0x5f, 0x53, 0x51, 0x52, 0x54
        /*001b*/ 	.byte	0x00
.L_1:


//--------------------- .nv.constant0.triton_poi_fused__native_batch_norm_legit_no_training__prelu_kernel_add_1 --------------------------
	.section	.nv.constant0.triton_poi_fused__native_batch_norm_legit_no_training__prelu_kernel_add_1,"a",@progbits
	.sectionflags	@""
	.align	4
.nv.constant0.triton_poi_fused__native_batch_norm_legit_no_training__prelu_kernel_add_1:
	.zero		684
